//
// Generated by NVIDIA NVVM Compiler
//
// Compiler Build ID: CL-36424714
// Cuda compilation tools, release 13.0, V13.0.88
// Based on NVVM 20.0.0
//

.version 9.0
.target sm_100
.address_size 64

	// .globl	_Z10stencil_ldPiS_
// _ZZ10stencil_ldPiS_E4temp has been demoted

.visible .entry _Z10stencil_ldPiS_(
	.param .u64 .ptr .align 1 _Z10stencil_ldPiS__param_0,
	.param .u64 .ptr .align 1 _Z10stencil_ldPiS__param_1
)
{
	.reg .pred 	%p<2>;
	.reg .b32 	%r<24>;
	.reg .b64 	%rd<9>;
	// demoted variable
	.shared .align 4 .b8 _ZZ10stencil_ldPiS_E4temp[40];
	ld.param.u64 	%rd3, [_Z10stencil_ldPiS__param_0];
	ld.param.u64 	%rd2, [_Z10stencil_ldPiS__param_1];
	cvta.to.global.u64 	%rd4, %rd3;
	mov.u32 	%r3, %tid.x;
	mov.u32 	%r4, %ctaid.x;
	mov.u32 	%r5, %ntid.x;
	mad.lo.s32 	%r1, %r4, %r5, %r3;
	mul.wide.s32 	%rd5, %r1, 4;
	add.s64 	%rd1, %rd4, %rd5;
	ld.global.u32 	%r6, [%rd1];
	shl.b32 	%r7, %r3, 2;
	mov.u32 	%r8, _ZZ10stencil_ldPiS_E4temp;
	add.s32 	%r2, %r8, %r7;
	st.shared.u32 	[%r2+12], %r6;
	setp.gt.u32 	%p1, %r3, 2;
	@%p1 bra 	$L__BB0_2;
	ld.global.u32 	%r9, [%rd1+-12];
	st.shared.u32 	[%r2], %r9;
	ld.global.u32 	%r10, [%rd1+16];
	st.shared.u32 	[%r2+28], %r10;
$L__BB0_2:
	bar.sync 	0;
	ld.shared.u32 	%r11, [%r2];
	ld.shared.u32 	%r12, [%r2+4];
	add.s32 	%r13, %r12, %r11;
	ld.shared.u32 	%r14, [%r2+8];
	add.s32 	%r15, %r14, %r13;
	ld.shared.u32 	%r16, [%r2+12];
	add.s32 	%r17, %r16, %r15;
	ld.shared.u32 	%r18, [%r2+16];
	add.s32 	%r19, %r18, %r17;
	ld.shared.u32 	%r20, [%r2+20];
	add.s32 	%r21, %r20, %r19;
	ld.shared.u32 	%r22, [%r2+24];
	add.s32 	%r23, %r22, %r21;
	cvta.to.global.u64 	%rd6, %rd2;
	add.s64 	%rd8, %rd6, %rd5;
	st.global.u32 	[%rd8], %r23;
	ret;

}


// ===== COMPILED SASS (sm_100) =====

	.target	sm_100

	.elftype	@"ET_EXEC"


//--------------------- .note.nv.tkinfo           --------------------------
	.section	.note.nv.tkinfo,"",@"SHT_NOTE"
	.sectionflags	@"SHF_NOTE_NV_TKINFO"
	.tkinfo
        /*0018*/ 	.word	0x00000002
        /*0030*/ 	.string	""
        /*0030*/ 	.string	"ptxas"
        /*0030*/ 	.string	"Cuda compilation tools, release 13.0, V13.0.88"
        /*0030*/ 	.string	"Build cuda_13.0.r13.0/compiler.36424714_0"
        /*0030*/ 	.string	"-arch sm_100 -m 64 "



//--------------------- .note.nv.cuinfo           --------------------------
	.section	.note.nv.cuinfo,"",@"SHT_NOTE"
	.sectionflags	@"SHF_NOTE_NV_CUINFO"
        /*0018*/ 	.short	0x0002
        /*001a*/ 	.short	0x0064
        /*001c*/ 	.short	0x0082
	.zero		2


//--------------------- .nv.info                  --------------------------
	.section	.nv.info,"",@"SHT_CUDA_INFO"
	.align	4


	//----- nvinfo : EIATTR_REGCOUNT
	.align		4
        /*0000*/ 	.byte	0x04, 0x2f
        /*0002*/ 	.short	(.L_1 - .L_0)
	.align		4
.L_0:
        /*0004*/ 	.word	index@(_Z10stencil_ldPiS_)
        /*0008*/ 	.word	0x00000011


	//----- nvinfo : EIATTR_FRAME_SIZE
	.align		4
.L_1:
        /*000c*/ 	.byte	0x04, 0x11
        /*000e*/ 	.short	(.L_3 - .L_2)
	.align		4
.L_2:
        /*0010*/ 	.word	index@(_Z10stencil_ldPiS_)
        /*0014*/ 	.word	0x00000000


	//----- nvinfo : EIATTR_MIN_STACK_SIZE
	.align		4
.L_3:
        /*0018*/ 	.byte	0x04, 0x12
        /*001a*/ 	.short	(.L_5 - .L_4)
	.align		4
.L_4:
        /*001c*/ 	.word	index@(_Z10stencil_ldPiS_)
        /*0020*/ 	.word	0x00000000
.L_5:


//--------------------- .nv.compat                --------------------------
	.section	.nv.compat,"",@"SHT_CUDA_COMPAT_INFO"
	.align	4
        /*0000*/ 	.byte	0x02, 0x09, 0x00, 0x00, 0x02, 0x02, 0x01, 0x00, 0x02, 0x05, 0x05, 0x00, 0x03, 0x07, 0x01, 0x01
        /*0010*/ 	.byte	0x02, 0x03, 0x00, 0x00, 0x02, 0x06, 0x01, 0x00, 0x04, 0x0b, 0x08, 0x00, 0x09, 0x00, 0x00, 0x00
        /*0020*/ 	.byte	0x00, 0x00, 0x00, 0x00


//--------------------- .nv.info._Z10stencil_ldPiS_ --------------------------
	.section	.nv.info._Z10stencil_ldPiS_,"",@"SHT_CUDA_INFO"
	.sectionflags	@""
	.align	4


	//----- nvinfo : EIATTR_CUDA_API_VERSION
	.align		4
        /*0000*/ 	.byte	0x04, 0x37
        /*0002*/ 	.short	(.L_7 - .L_6)
.L_6:
        /*0004*/ 	.word	0x00000082


	//----- nvinfo : EIATTR_KPARAM_INFO
	.align		4
.L_7:
        /*0008*/ 	.byte	0x04, 0x17
        /*000a*/ 	.short	(.L_9 - .L_8)
.L_8:
        /*000c*/ 	.word	0x00000000
        /*0010*/ 	.short	0x0001
        /*0012*/ 	.short	0x0008
        /*0014*/ 	.byte	0x00, 0xf5, 0x21, 0x00


	//----- nvinfo : EIATTR_KPARAM_INFO
	.align		4
.L_9:
        /*0018*/ 	.byte	0x04, 0x17
        /*001a*/ 	.short	(.L_11 - .L_10)
.L_10:
        /*001c*/ 	.word	0x00000000
        /*0020*/ 	.short	0x0000
        /*0022*/ 	.short	0x0000
        /*0024*/ 	.byte	0x00, 0xf5, 0x21, 0x00


	//----- nvinfo : EIATTR_SPARSE_MMA_MASK
	.align		4
.L_11:
        /*0028*/ 	.byte	0x03, 0x50
        /*002a*/ 	.short	0x0000


	//----- nvinfo : EIATTR_MAXREG_COUNT
	.align		4
        /*002c*/ 	.byte	0x03, 0x1b
        /*002e*/ 	.short	0x00ff


	//----- nvinfo : EIATTR_NUM_BARRIERS
	.align		4
        /*0030*/ 	.byte	0x02, 0x4c
        /*0032*/ 	.byte	0x01
	.zero		1


	//----- nvinfo : EIATTR_MERCURY_ISA_VERSION
	.align		4
        /*0034*/ 	.byte	0x03, 0x5f
        /*0036*/ 	.short	0x0101


	//----- nvinfo : EIATTR_VRC_CTA_INIT_COUNT
	.align		4
        /*0038*/ 	.byte	0x02, 0x4a
	.zero		1
	.zero		1


	//----- nvinfo : EIATTR_EXIT_INSTR_OFFSETS
	.align		4
        /*003c*/ 	.byte	0x04, 0x1c
        /*003e*/ 	.short	(.L_13 - .L_12)


	//   ....[0]....
.L_12:
        /*0040*/ 	.word	0x00000210


	//----- nvinfo : EIATTR_CBANK_PARAM_SIZE
	.align		4
.L_13:
        /*0044*/ 	.byte	0x03, 0x19
        /*0046*/ 	.short	0x0010


	//----- nvinfo : EIATTR_PARAM_CBANK
	.align		4
        /*0048*/ 	.byte	0x04, 0x0a
        /*004a*/ 	.short	(.L_15 - .L_14)
	.align		4
.L_14:
        /*004c*/ 	.word	index@(.nv.constant0._Z10stencil_ldPiS_)
        /*0050*/ 	.short	0x0380
        /*0052*/ 	.short	0x0010


	//----- nvinfo : EIATTR_SW_WAR
	.align		4
.L_15:
        /*0054*/ 	.byte	0x04, 0x36
        /*0056*/ 	.short	(.L_17 - .L_16)
.L_16:
        /*0058*/ 	.word	0x00000008
.L_17:


//--------------------- .nv.callgraph             --------------------------
	.section	.nv.callgraph,"",@"SHT_CUDA_CALLGRAPH"
	.align	4
	.sectionentsize	8
	.align		4
        /*0000*/ 	.word	0x00000000
	.align		4
        /*0004*/ 	.word	0xffffffff
	.align		4
        /*0008*/ 	.word	0x00000000
	.align		4
        /*000c*/ 	.word	0xfffffffe
	.align		4
        /*0010*/ 	.word	0x00000000
	.align		4
        /*0014*/ 	.word	0xfffffffd
	.align		4
        /*0018*/ 	.word	0x00000000
	.align		4
        /*001c*/ 	.word	0xfffffffc


//--------------------- .text._Z10stencil_ldPiS_  --------------------------
	.section	.text._Z10stencil_ldPiS_,"ax",@progbits
	.align	128
        .global         _Z10stencil_ldPiS_
        .type           _Z10stencil_ldPiS_,@function
        .size           _Z10stencil_ldPiS_,(.L_x_1 - _Z10stencil_ldPiS_)
        .other          _Z10stencil_ldPiS_,@"STO_CUDA_ENTRY STV_DEFAULT"
_Z10stencil_ldPiS_:
.text._Z10stencil_ldPiS_:
[----:B------:R-:W-:Y:S01]  /*0000*/  LDC R1, c[0x0][0x37c] ;  /* 0x0000df00ff017b82 */ /* 0x000fe20000000800 */
[----:B------:R-:W0:Y:S07]  /*0010*/  S2R R7, SR_TID.X ;  /* 0x0000000000077919 */ /* 0x000e2e0000002100 */
[----:B------:R-:W1:Y:S01]  /*0020*/  S2UR UR4, SR_CTAID.X ;  /* 0x00000000000479c3 */ /* 0x000e620000002500 */
[----:B------:R-:W2:Y:S07]  /*0030*/  LDCU.64 UR6, c[0x0][0x358] ;  /* 0x00006b00ff0677ac */ /* 0x000eae0008000a00 */
[----:B------:R-:W1:Y:S08]  /*0040*/  LDC R0, c[0x0][0x360] ;  /* 0x0000d800ff007b82 */ /* 0x000e700000000800 */
[----:B------:R-:W3:Y:S01]  /*0050*/  LDC.64 R2, c[0x0][0x380] ;  /* 0x0000e000ff027b82 */ /* 0x000ee20000000a00 */
[----:B0-----:R-:W-:Y:S01]  /*0060*/  ISETP.GT.U32.AND P0, PT, R7, 0x2, PT ;  /* 0x000000020700780c */ /* 0x001fe20003f04070 */
[----:B-1----:R-:W-:-:S04]  /*0070*/  IMAD R5, R0, UR4, R7 ;  /* 0x0000000400057c24 */ /* 0x002fc8000f8e0207 */
[----:B---3--:R-:W-:-:S05]  /*0080*/  IMAD.WIDE R2, R5, 0x4, R2 ;  /* 0x0000000405027825 */ /* 0x008fca00078e0202 */
[----:B--2---:R-:W2:Y:S04]  /*0090*/  LDG.E R0, desc[UR6][R2.64] ;  /* 0x0000000602007981 */ /* 0x004ea8000c1e1900 */
[----:B------:R-:W3:Y:S04]  /*00a0*/  @!P0 LDG.E R4, desc[UR6][R2.64+-0xc] ;  /* 0xfffff40602048981 */ /* 0x000ee8000c1e1900 */
[----:B------:R0:W4:Y:S01]  /*00b0*/  @!P0 LDG.E R6, desc[UR6][R2.64+0x10] ;  /* 0x0000100602068981 */ /* 0x000122000c1e1900 */
[----:B------:R-:W1:Y:S01]  /*00c0*/  S2UR UR5, SR_CgaCtaId ;  /* 0x00000000000579c3 */ /* 0x000e620000008800 */
[----:B------:R-:W-:-:S07]  /*00d0*/  UMOV UR4, 0x400 ;  /* 0x0000040000047882 */ /* 0x000fce0000000000 */
[----:B0-----:R-:W0:Y:S01]  /*00e0*/  LDC.64 R2, c[0x0][0x388] ;  /* 0x0000e200ff027b82 */ /* 0x001e220000000a00 */
[----:B-1----:R-:W-:-:S06]  /*00f0*/  ULEA UR4, UR5, UR4, 0x18 ;  /* 0x0000000405047291 */ /* 0x002fcc000f8ec0ff */
[----:B------:R-:W-:Y:S01]  /*0100*/  LEA R7, R7, UR4, 0x2 ;  /* 0x0000000407077c11 */ /* 0x000fe2000f8e10ff */
[----:B0-----:R-:W-:-:S04]  /*0110*/  IMAD.WIDE R2, R5, 0x4, R2 ;  /* 0x0000000405027825 */ /* 0x001fc800078e0202 */
[----:B--2---:R-:W-:Y:S04]  /*0120*/  STS [R7+0xc], R0 ;  /* 0x00000c0007007388 */ /* 0x004fe80000000800 */
[----:B---3--:R-:W-:Y:S04]  /*0130*/  @!P0 STS [R7], R4 ;  /* 0x0000000407008388 */ /* 0x008fe80000000800 */
[----:B----4-:R-:W-:Y:S01]  /*0140*/  @!P0 STS [R7+0x1c], R6 ;  /* 0x00001c0607008388 */ /* 0x010fe20000000800 */
[----:B------:R-:W-:Y:S06]  /*0150*/  BAR.SYNC.DEFER_BLOCKING 0x0 ;  /* 0x0000000000007b1d */ /* 0x000fec0000010000 */
[----:B------:R-:W-:Y:S04]  /*0160*/  LDS R8, [R7] ;  /* 0x0000000007087984 */ /* 0x000fe80000000800 */
[----:B------:R-:W-:Y:S04]  /*0170*/  LDS R9, [R7+0x4] ;  /* 0x0000040007097984 */ /* 0x000fe80000000800 */
[----:B------:R-:W0:Y:S04]  /*0180*/  LDS R10, [R7+0x8] ;  /* 0x00000800070a7984 */ /* 0x000e280000000800 */
[----:B------:R-:W-:Y:S04]  /*0190*/  LDS R11, [R7+0xc] ;  /* 0x00000c00070b7984 */ /* 0x000fe80000000800 */
[----:B------:R-:W1:Y:S04]  /*01a0*/  LDS R12, [R7+0x10] ;  /* 0x00001000070c7984 */ /* 0x000e680000000800 */
[----:B------:R-:W-:Y:S04]  /*01b0*/  LDS R13, [R7+0x14] ;  /* 0x00001400070d7984 */ /* 0x000fe80000000800 */
[----:B------:R-:W2:Y:S01]  /*01c0*/  LDS R14, [R7+0x18] ;  /* 0x00001800070e7984 */ /* 0x000ea20000000800 */
[----:B0-----:R-:W-:-:S04]  /*01d0*/  IADD3 R8, PT, PT, R10, R9, R8 ;  /* 0x000000090a087210 */ /* 0x001fc80007ffe008 */
[----:B-1----:R-:W-:-:S04]  /*01e0*/  IADD3 R8, PT, PT, R12, R11, R8 ;  /* 0x0000000b0c087210 */ /* 0x002fc80007ffe008 */
[----:B--2---:R-:W-:-:S05]  /*01f0*/  IADD3 R13, PT, PT, R14, R13, R8 ;  /* 0x0000000d0e0d7210 */ /* 0x004fca0007ffe008 */
[----:B------:R-:W-:Y:S01]  /*0200*/  STG.E desc[UR6][R2.64], R13 ;  /* 0x0000000d02007986 */ /* 0x000fe2000c101906 */
[----:B------:R-:W-:Y:S05]  /*0210*/  EXIT ;  /* 0x000000000000794d */ /* 0x000fea0003800000 */
.L_x_0:
[----:B------:R-:W-:-:S00]  /*0220*/  BRA `(.L_x_0) ;  /* 0xfffffffc00fc7947 */ /* 0x000fc0000383ffff */
[----:B------:R-:W-:-:S00]  /*0230*/  NOP ;  /* 0x0000000000007918 */ /* 0x000fc00000000000 */
        /* <DEDUP_REMOVED lines=12> */
.L_x_1:


//--------------------- .nv.shared._Z10stencil_ldPiS_ --------------------------
	.section	.nv.shared._Z10stencil_ldPiS_,"aw",@nobits
	.sectionflags	@""
	.align	4
.nv.shared._Z10stencil_ldPiS_:
	.zero		1064


//--------------------- .nv.shared.reserved.0     --------------------------
	.section	.nv.shared.reserved.0,"aw",@nobits
	.weak		__nv_reservedSMEM_offset_0_alias
	.size		__nv_reservedSMEM_offset_0_alias, 0, 64
	.other		__nv_reservedSMEM_offset_0_alias,@"STO_CUDA_RESERVED_SHARED STV_DEFAULT"
__nv_reservedSMEM_offset_0_alias:
	.zero		0
	.zero		64


//--------------------- .nv.constant0._Z10stencil_ldPiS_ --------------------------
	.section	.nv.constant0._Z10stencil_ldPiS_,"a",@progbits
	.sectionflags	@""
	.align	4
.nv.constant0._Z10stencil_ldPiS_:
	.zero		912


//--------------------- SYMBOLS --------------------------

	.type		.nv.reservedSmem.offset0,@object
	.size		.nv.reservedSmem.offset0,0x4
	.type		.nv.reservedSmem.cap,@object
	.size		.nv.reservedSmem.cap,0x4
